//
// Generated by NVIDIA NVVM Compiler
//
// Compiler Build ID: CL-36424714
// Cuda compilation tools, release 13.0, V13.0.88
// Based on NVVM 20.0.0
//

.version 9.0
.target sm_100
.address_size 64

	// .globl	lambda_35652

.visible .entry lambda_35652(
	.param .u64 .ptr .align 1 lambda_35652_param_0,
	.param .u64 .ptr .align 1 lambda_35652_param_1
)
.maxntid 128
{
	.reg .pred 	%p<3>;
	.reg .b32 	%r<31>;
	.reg .b32 	%f<11>;
	.reg .b64 	%rd<16>;

	ld.param.u64 	%rd6, [lambda_35652_param_0];
	ld.param.u64 	%rd7, [lambda_35652_param_1];
	cvta.to.global.u64 	%rd8, %rd7;
	mov.u32 	%r1, %tid.x;
	mov.u32 	%r2, %ntid.x;
	mov.u32 	%r3, %ctaid.x;
	mov.u32 	%r4, %tid.y;
	mov.u32 	%r5, %ntid.y;
	mov.u32 	%r6, %ctaid.y;
	mad.lo.s32 	%r7, %r2, %r3, %r1;
	min.u32 	%r8, %r7, 2047;
	mad.lo.s32 	%r9, %r5, %r6, %r4;
	max.u32 	%r10, %r9, 1;
	setp.gt.u32 	%p1, %r9, 2048;
	shl.b32 	%r11, %r10, 11;
	add.s32 	%r12, %r11, -2048;
	selp.b32 	%r13, 4192256, %r12, %p1;
	or.b32  	%r14, %r13, %r8;
	mul.wide.s32 	%rd9, %r14, 4;
	add.s64 	%rd1, %rd6, %rd9;
	// begin inline asm
	ld.global.nc.f32 %f1, [%rd1];
	// end inline asm
	max.u32 	%r15, %r7, 1;
	add.s32 	%r16, %r15, -1;
	setp.gt.u32 	%p2, %r7, 2048;
	selp.b32 	%r17, 2047, %r16, %p2;
	min.u32 	%r18, %r9, 2047;
	shl.b32 	%r19, %r18, 11;
	add.s32 	%r20, %r19, %r17;
	mul.wide.u32 	%rd10, %r20, 4;
	add.s64 	%rd2, %rd6, %rd10;
	// begin inline asm
	ld.global.nc.f32 %f2, [%rd2];
	// end inline asm
	or.b32  	%r21, %r19, %r8;
	mul.wide.u32 	%rd11, %r21, 4;
	add.s64 	%rd3, %rd6, %rd11;
	// begin inline asm
	ld.global.nc.f32 %f3, [%rd3];
	// end inline asm
	add.s32 	%r22, %r7, 1;
	min.s32 	%r23, %r22, 2047;
	add.s32 	%r24, %r19, %r23;
	mul.wide.s32 	%rd12, %r24, 4;
	add.s64 	%rd4, %rd6, %rd12;
	// begin inline asm
	ld.global.nc.f32 %f4, [%rd4];
	// end inline asm
	min.u32 	%r25, %r9, 2046;
	shl.b32 	%r26, %r25, 11;
	or.b32  	%r27, %r26, %r8;
	add.s32 	%r28, %r27, 2048;
	mul.wide.u32 	%rd13, %r28, 4;
	add.s64 	%rd5, %rd6, %rd13;
	// begin inline asm
	ld.global.nc.f32 %f5, [%rd5];
	// end inline asm
	shl.b32 	%r29, %r9, 11;
	add.s32 	%r30, %r29, %r7;
	fma.rn.f32 	%f6, %f1, 0f3E4CCCCD, 0f00000000;
	mul.wide.u32 	%rd14, %r30, 4;
	add.s64 	%rd15, %rd8, %rd14;
	fma.rn.f32 	%f7, %f2, 0f3E4CCCCD, %f6;
	fma.rn.f32 	%f8, %f3, 0f3E4CCCCD, %f7;
	fma.rn.f32 	%f9, %f4, 0f3E4CCCCD, %f8;
	fma.rn.f32 	%f10, %f5, 0f3E4CCCCD, %f9;
	st.global.f32 	[%rd15], %f10;
	ret;

}


// ===== COMPILED SASS (sm_100) =====

	.target	sm_100

	.elftype	@"ET_EXEC"


//--------------------- .note.nv.tkinfo           --------------------------
	.section	.note.nv.tkinfo,"",@"SHT_NOTE"
	.sectionflags	@"SHF_NOTE_NV_TKINFO"
	.tkinfo
        /*0018*/ 	.word	0x00000002
        /*0030*/ 	.string	""
        /*0030*/ 	.string	"ptxas"
        /*0030*/ 	.string	"Cuda compilation tools, release 13.0, V13.0.88"
        /*0030*/ 	.string	"Build cuda_13.0.r13.0/compiler.36424714_0"
        /*0030*/ 	.string	"-arch sm_100 -m 64 "



//--------------------- .note.nv.cuinfo           --------------------------
	.section	.note.nv.cuinfo,"",@"SHT_NOTE"
	.sectionflags	@"SHF_NOTE_NV_CUINFO"
        /*0018*/ 	.short	0x0002
        /*001a*/ 	.short	0x0064
        /*001c*/ 	.short	0x0082
	.zero		2


//--------------------- .nv.info                  --------------------------
	.section	.nv.info,"",@"SHT_CUDA_INFO"
	.align	4


	//----- nvinfo : EIATTR_REGCOUNT
	.align		4
        /*0000*/ 	.byte	0x04, 0x2f
        /*0002*/ 	.short	(.L_1 - .L_0)
	.align		4
.L_0:
        /*0004*/ 	.word	index@(lambda_35652)
        /*0008*/ 	.word	0x00000014


	//----- nvinfo : EIATTR_FRAME_SIZE
	.align		4
.L_1:
        /*000c*/ 	.byte	0x04, 0x11
        /*000e*/ 	.short	(.L_3 - .L_2)
	.align		4
.L_2:
        /*0010*/ 	.word	index@(lambda_35652)
        /*0014*/ 	.word	0x00000000


	//----- nvinfo : EIATTR_MIN_STACK_SIZE
	.align		4
.L_3:
        /*0018*/ 	.byte	0x04, 0x12
        /*001a*/ 	.short	(.L_5 - .L_4)
	.align		4
.L_4:
        /*001c*/ 	.word	index@(lambda_35652)
        /*0020*/ 	.word	0x00000000
.L_5:


//--------------------- .nv.compat                --------------------------
	.section	.nv.compat,"",@"SHT_CUDA_COMPAT_INFO"
	.align	4
        /*0000*/ 	.byte	0x02, 0x09, 0x00, 0x00, 0x02, 0x02, 0x01, 0x00, 0x02, 0x05, 0x05, 0x00, 0x03, 0x07, 0x01, 0x01
        /*0010*/ 	.byte	0x02, 0x03, 0x00, 0x00, 0x02, 0x06, 0x01, 0x00, 0x04, 0x0b, 0x08, 0x00, 0x09, 0x00, 0x00, 0x00
        /*0020*/ 	.byte	0x00, 0x00, 0x00, 0x00


//--------------------- .nv.info.lambda_35652     --------------------------
	.section	.nv.info.lambda_35652,"",@"SHT_CUDA_INFO"
	.sectionflags	@""
	.align	4


	//----- nvinfo : EIATTR_CUDA_API_VERSION
	.align		4
        /*0000*/ 	.byte	0x04, 0x37
        /*0002*/ 	.short	(.L_7 - .L_6)
.L_6:
        /*0004*/ 	.word	0x00000082


	//----- nvinfo : EIATTR_KPARAM_INFO
	.align		4
.L_7:
        /*0008*/ 	.byte	0x04, 0x17
        /*000a*/ 	.short	(.L_9 - .L_8)
.L_8:
        /*000c*/ 	.word	0x00000000
        /*0010*/ 	.short	0x0001
        /*0012*/ 	.short	0x0008
        /*0014*/ 	.byte	0x00, 0xf5, 0x21, 0x00


	//----- nvinfo : EIATTR_KPARAM_INFO
	.align		4
.L_9:
        /*0018*/ 	.byte	0x04, 0x17
        /*001a*/ 	.short	(.L_11 - .L_10)
.L_10:
        /*001c*/ 	.word	0x00000000
        /*0020*/ 	.short	0x0000
        /*0022*/ 	.short	0x0000
        /*0024*/ 	.byte	0x00, 0xf5, 0x21, 0x00


	//----- nvinfo : EIATTR_SPARSE_MMA_MASK
	.align		4
.L_11:
        /*0028*/ 	.byte	0x03, 0x50
        /*002a*/ 	.short	0x0000


	//----- nvinfo : EIATTR_MAXREG_COUNT
	.align		4
        /*002c*/ 	.byte	0x03, 0x1b
        /*002e*/ 	.short	0x00ff


	//----- nvinfo : EIATTR_MERCURY_ISA_VERSION
	.align		4
        /*0030*/ 	.byte	0x03, 0x5f
        /*0032*/ 	.short	0x0101


	//----- nvinfo : EIATTR_VRC_CTA_INIT_COUNT
	.align		4
        /*0034*/ 	.byte	0x02, 0x4a
	.zero		1
	.zero		1


	//----- nvinfo : EIATTR_EXIT_INSTR_OFFSETS
	.align		4
        /*0038*/ 	.byte	0x04, 0x1c
        /*003a*/ 	.short	(.L_13 - .L_12)


	//   ....[0]....
.L_12:
        /*003c*/ 	.word	0x00000330


	//----- nvinfo : EIATTR_MAX_THREADS
	.align		4
.L_13:
        /*0040*/ 	.byte	0x04, 0x05
        /*0042*/ 	.short	(.L_15 - .L_14)
.L_14:
        /*0044*/ 	.word	0x00000080
        /*0048*/ 	.word	0x00000001
        /*004c*/ 	.word	0x00000001


	//----- nvinfo : EIATTR_CBANK_PARAM_SIZE
	.align		4
.L_15:
        /*0050*/ 	.byte	0x03, 0x19
        /*0052*/ 	.short	0x0010


	//----- nvinfo : EIATTR_PARAM_CBANK
	.align		4
        /*0054*/ 	.byte	0x04, 0x0a
        /*0056*/ 	.short	(.L_17 - .L_16)
	.align		4
.L_16:
        /*0058*/ 	.word	index@(.nv.constant0.lambda_35652)
        /*005c*/ 	.short	0x0380
        /*005e*/ 	.short	0x0010


	//----- nvinfo : EIATTR_SW_WAR
	.align		4
.L_17:
        /*0060*/ 	.byte	0x04, 0x36
        /*0062*/ 	.short	(.L_19 - .L_18)
.L_18:
        /*0064*/ 	.word	0x00000008
.L_19:


//--------------------- .nv.callgraph             --------------------------
	.section	.nv.callgraph,"",@"SHT_CUDA_CALLGRAPH"
	.align	4
	.sectionentsize	8
	.align		4
        /*0000*/ 	.word	0x00000000
	.align		4
        /*0004*/ 	.word	0xffffffff
	.align		4
        /*0008*/ 	.word	0x00000000
	.align		4
        /*000c*/ 	.word	0xfffffffe
	.align		4
        /*0010*/ 	.word	0x00000000
	.align		4
        /*0014*/ 	.word	0xfffffffd
	.align		4
        /*0018*/ 	.word	0x00000000
	.align		4
        /*001c*/ 	.word	0xfffffffc


//--------------------- .text.lambda_35652        --------------------------
	.section	.text.lambda_35652,"ax",@progbits
	.align	128
        .global         lambda_35652
        .type           lambda_35652,@function
        .size           lambda_35652,(.L_x_1 - lambda_35652)
        .other          lambda_35652,@"STO_CUDA_ENTRY STV_DEFAULT"
lambda_35652:
.text.lambda_35652:
[----:B------:R-:W-:Y:S01]  /*0000*/  LDC R1, c[0x0][0x37c] ;  /* 0x0000df00ff017b82 */ /* 0x000fe20000000800 */
[----:B------:R-:W0:Y:S01]  /*0010*/  S2R R5, SR_TID.Y ;  /* 0x0000000000057919 */ /* 0x000e220000002200 */
[----:B------:R-:W1:Y:S06]  /*0020*/  LDCU UR4, c[0x0][0x360] ;  /* 0x00006c00ff0477ac */ /* 0x000e6c0008000800 */
[----:B------:R-:W2:Y:S01]  /*0030*/  LDC.64 R2, c[0x0][0x380] ;  /* 0x0000e000ff027b82 */ /* 0x000ea20000000a00 */
[----:B------:R-:W-:Y:S01]  /*0040*/  HFMA2 R13, -RZ, RZ, 0, 5.9604644775390625e-08 ;  /* 0x00000001ff0d7431 */ /* 0x000fe200000001ff */
[----:B------:R-:W0:Y:S01]  /*0050*/  S2R R0, SR_CTAID.Y ;  /* 0x0000000000007919 */ /* 0x000e220000002600 */
[----:B------:R-:W0:Y:S01]  /*0060*/  LDCU UR5, c[0x0][0x364] ;  /* 0x00006c80ff0577ac */ /* 0x000e220008000800 */
[----:B------:R-:W1:Y:S01]  /*0070*/  S2R R4, SR_TID.X ;  /* 0x0000000000047919 */ /* 0x000e620000002100 */
[----:B------:R-:W1:Y:S01]  /*0080*/  S2R R7, SR_CTAID.X ;  /* 0x0000000000077919 */ /* 0x000e620000002500 */
[----:B0-----:R-:W-:-:S05]  /*0090*/  IMAD R5, R0, UR5, R5 ;  /* 0x0000000500057c24 */ /* 0x001fca000f8e0205 */
[C---:B------:R-:W-:Y:S02]  /*00a0*/  VIMNMX.U32 R0, PT, PT, R5.reuse, 0x1, !PT ;  /* 0x0000000105007848 */ /* 0x040fe40007fe0000 */
[----:B------:R-:W-:Y:S01]  /*00b0*/  ISETP.GT.U32.AND P0, PT, R5, 0x800, PT ;  /* 0x000008000500780c */ /* 0x000fe20003f04070 */
[----:B-1----:R-:W-:Y:S01]  /*00c0*/  IMAD R4, R7, UR4, R4 ;  /* 0x0000000407047c24 */ /* 0x002fe2000f8e0204 */
[----:B------:R-:W0:Y:S01]  /*00d0*/  LDCU.64 UR4, c[0x0][0x358] ;  /* 0x00006b00ff0477ac */ /* 0x000e220008000a00 */
[----:B------:R-:W-:Y:S02]  /*00e0*/  LEA R0, R0, 0xfffff800, 0xb ;  /* 0xfffff80000007811 */ /* 0x000fe400078e58ff */
[----:B------:R-:W-:Y:S02]  /*00f0*/  VIMNMX.U32 R8, PT, PT, R5, 0x7ff, PT ;  /* 0x000007ff05087848 */ /* 0x000fe40003fe0000 */
[C---:B------:R-:W-:Y:S02]  /*0100*/  VIMNMX.U32 R6, PT, PT, R4.reuse, 0x1, !PT ;  /* 0x0000000104067848 */ /* 0x040fe40007fe0000 */
[----:B------:R-:W-:Y:S01]  /*0110*/  ISETP.GT.U32.AND P1, PT, R4, 0x800, PT ;  /* 0x000008000400780c */ /* 0x000fe20003f24070 */
[----:B------:R-:W-:Y:S01]  /*0120*/  IMAD.SHL.U32 R11, R8, 0x800, RZ ;  /* 0x00000800080b7824 */ /* 0x000fe200078e00ff */
[----:B------:R-:W-:Y:S01]  /*0130*/  VIMNMX.U32 R10, PT, PT, R4, 0x7ff, PT ;  /* 0x000007ff040a7848 */ /* 0x000fe20003fe0000 */
[----:B------:R-:W-:Y:S01]  /*0140*/  VIADD R6, R6, 0xffffffff ;  /* 0xffffffff06067836 */ /* 0x000fe20000000000 */
[----:B------:R-:W-:-:S02]  /*0150*/  SEL R7, R0, 0x3ff800, !P0 ;  /* 0x003ff80000077807 */ /* 0x000fc40004000000 */
[----:B------:R-:W-:Y:S02]  /*0160*/  VIMNMX.U32 R0, PT, PT, R5, 0x7fe, PT ;  /* 0x000007fe05007848 */ /* 0x000fe40003fe0000 */
[----:B------:R-:W-:Y:S02]  /*0170*/  SEL R6, R6, 0x7ff, !P1 ;  /* 0x000007ff06067807 */ /* 0x000fe40004800000 */
[-C--:B------:R-:W-:Y:S02]  /*0180*/  LOP3.LUT R7, R7, R10.reuse, RZ, 0xfc, !PT ;  /* 0x0000000a07077212 */ /* 0x080fe400078efcff */
[----:B------:R-:W-:Y:S01]  /*0190*/  VIADDMNMX R12, R4, R13, 0x7ff, PT ;  /* 0x000007ff040c7446 */ /* 0x000fe2000380010d */
[----:B------:R-:W-:Y:S01]  /*01a0*/  IMAD.IADD R9, R6, 0x1, R11 ;  /* 0x0000000106097824 */ /* 0x000fe200078e020b */
[----:B------:R-:W-:Y:S01]  /*01b0*/  SHF.L.U32 R17, R0, 0xb, RZ ;  /* 0x0000000b00117819 */ /* 0x000fe200000006ff */
[----:B--2---:R-:W-:Y:S01]  /*01c0*/  IMAD.WIDE R6, R7, 0x4, R2 ;  /* 0x0000000407067825 */ /* 0x004fe200078e0202 */
[----:B------:R-:W-:-:S03]  /*01d0*/  LOP3.LUT R13, R11, R10, RZ, 0xfc, !PT ;  /* 0x0000000a0b0d7212 */ /* 0x000fc600078efcff */
[----:B------:R-:W-:Y:S01]  /*01e0*/  IMAD.WIDE.U32 R8, R9, 0x4, R2 ;  /* 0x0000000409087825 */ /* 0x000fe200078e0002 */
[----:B0-----:R0:W2:Y:S01]  /*01f0*/  LDG.E.CONSTANT R0, desc[UR4][R6.64] ;  /* 0x0000000406007981 */ /* 0x0010a2000c1e9900 */
[----:B------:R-:W-:Y:S02]  /*0200*/  LOP3.LUT R17, R17, R10, RZ, 0xfc, !PT ;  /* 0x0000000a11117212 */ /* 0x000fe400078efcff */
[----:B------:R-:W-:Y:S02]  /*0210*/  IMAD.IADD R15, R11, 0x1, R12 ;  /* 0x000000010b0f7824 */ /* 0x000fe400078e020c */
[--C-:B------:R-:W-:Y:S01]  /*0220*/  IMAD.WIDE.U32 R10, R13, 0x4, R2.reuse ;  /* 0x000000040d0a7825 */ /* 0x100fe200078e0002 */
[----:B------:R-:W3:Y:S01]  /*0230*/  LDG.E.CONSTANT R8, desc[UR4][R8.64] ;  /* 0x0000000408087981 */ /* 0x000ee2000c1e9900 */
[----:B------:R-:W-:Y:S02]  /*0240*/  IADD3 R17, PT, PT, R17, 0x800, RZ ;  /* 0x0000080011117810 */ /* 0x000fe40007ffe0ff */
[--C-:B------:R-:W-:Y:S01]  /*0250*/  IMAD.WIDE R12, R15, 0x4, R2.reuse ;  /* 0x000000040f0c7825 */ /* 0x100fe200078e0202 */
[----:B0-----:R-:W0:Y:S01]  /*0260*/  LDC.64 R6, c[0x0][0x388] ;  /* 0x0000e200ff067b82 */ /* 0x001e220000000a00 */
[----:B------:R-:W4:Y:S02]  /*0270*/  LDG.E.CONSTANT R10, desc[UR4][R10.64] ;  /* 0x000000040a0a7981 */ /* 0x000f24000c1e9900 */
[----:B------:R-:W-:-:S02]  /*0280*/  IMAD.WIDE.U32 R2, R17, 0x4, R2 ;  /* 0x0000000411027825 */ /* 0x000fc400078e0002 */
[----:B------:R-:W5:Y:S04]  /*0290*/  LDG.E.CONSTANT R12, desc[UR4][R12.64] ;  /* 0x000000040c0c7981 */ /* 0x000f68000c1e9900 */
[----:B------:R-:W5:Y:S01]  /*02a0*/  LDG.E.CONSTANT R2, desc[UR4][R2.64] ;  /* 0x0000000402027981 */ /* 0x000f62000c1e9900 */
[----:B------:R-:W-:-:S05]  /*02b0*/  LEA R5, R5, R4, 0xb ;  /* 0x0000000405057211 */ /* 0x000fca00078e58ff */
[----:B0-----:R-:W-:-:S04]  /*02c0*/  IMAD.WIDE.U32 R4, R5, 0x4, R6 ;  /* 0x0000000405047825 */ /* 0x001fc800078e0006 */
[----:B--2---:R-:W-:-:S04]  /*02d0*/  FFMA R15, R0, 0.20000000298023223877, RZ ;  /* 0x3e4ccccd000f7823 */ /* 0x004fc800000000ff */
[----:B---3--:R-:W-:-:S04]  /*02e0*/  FFMA R15, R8, 0.20000000298023223877, R15 ;  /* 0x3e4ccccd080f7823 */ /* 0x008fc8000000000f */
[----:B----4-:R-:W-:-:S04]  /*02f0*/  FFMA R15, R10, 0.20000000298023223877, R15 ;  /* 0x3e4ccccd0a0f7823 */ /* 0x010fc8000000000f */
[----:B-----5:R-:W-:-:S04]  /*0300*/  FFMA R15, R12, 0.20000000298023223877, R15 ;  /* 0x3e4ccccd0c0f7823 */ /* 0x020fc8000000000f */
[----:B------:R-:W-:-:S05]  /*0310*/  FFMA R15, R2, 0.20000000298023223877, R15 ;  /* 0x3e4ccccd020f7823 */ /* 0x000fca000000000f */
[----:B------:R-:W-:Y:S01]  /*0320*/  STG.E desc[UR4][R4.64], R15 ;  /* 0x0000000f04007986 */ /* 0x000fe2000c101904 */
[----:B------:R-:W-:Y:S05]  /*0330*/  EXIT ;  /* 0x000000000000794d */ /* 0x000fea0003800000 */
.L_x_0:
[----:B------:R-:W-:-:S00]  /*0340*/  BRA `(.L_x_0) ;  /* 0xfffffffc00fc7947 */ /* 0x000fc0000383ffff */
[----:B------:R-:W-:-:S00]  /*0350*/  NOP ;  /* 0x0000000000007918 */ /* 0x000fc00000000000 */
        /* <DEDUP_REMOVED lines=10> */
.L_x_1:


//--------------------- .nv.shared.reserved.0     --------------------------
	.section	.nv.shared.reserved.0,"aw",@nobits
	.weak		__nv_reservedSMEM_offset_0_alias
	.size		__nv_reservedSMEM_offset_0_alias, 0, 64
	.other		__nv_reservedSMEM_offset_0_alias,@"STO_CUDA_RESERVED_SHARED STV_DEFAULT"
__nv_reservedSMEM_offset_0_alias:
	.zero		0
	.zero		64


//--------------------- .nv.constant0.lambda_35652 --------------------------
	.section	.nv.constant0.lambda_35652,"a",@progbits
	.sectionflags	@""
	.align	4
.nv.constant0.lambda_35652:
	.zero		912


//--------------------- SYMBOLS --------------------------

	.type		.nv.reservedSmem.offset0,@object
	.size		.nv.reservedSmem.offset0,0x4
